//
// Generated by NVIDIA NVVM Compiler
//
// Compiler Build ID: CL-36424714
// Cuda compilation tools, release 13.0, V13.0.88
// Based on NVVM 20.0.0
//

.version 9.0
.target sm_100
.address_size 64

	// .globl	_Z19safe_softmax_kernelPfS_ii
// _ZZ19safe_softmax_kernelPfS_iiE11row_max_val has been demoted
// _ZZ19safe_softmax_kernelPfS_iiE7exp_sum has been demoted

.visible .entry _Z19safe_softmax_kernelPfS_ii(
	.param .u64 .ptr .align 1 _Z19safe_softmax_kernelPfS_ii_param_0,
	.param .u64 .ptr .align 1 _Z19safe_softmax_kernelPfS_ii_param_1,
	.param .u32 _Z19safe_softmax_kernelPfS_ii_param_2,
	.param .u32 _Z19safe_softmax_kernelPfS_ii_param_3
)
{
	.reg .pred 	%p<21>;
	.reg .b32 	%r<45>;
	.reg .b32 	%f<53>;
	.reg .b64 	%rd<12>;
	// demoted variable
	.shared .align 4 .f32 _ZZ19safe_softmax_kernelPfS_iiE11row_max_val;
	// demoted variable
	.shared .align 4 .f32 _ZZ19safe_softmax_kernelPfS_iiE7exp_sum;
	ld.param.u64 	%rd4, [_Z19safe_softmax_kernelPfS_ii_param_0];
	ld.param.u64 	%rd3, [_Z19safe_softmax_kernelPfS_ii_param_1];
	ld.param.u32 	%r14, [_Z19safe_softmax_kernelPfS_ii_param_2];
	ld.param.u32 	%r15, [_Z19safe_softmax_kernelPfS_ii_param_3];
	cvta.to.global.u64 	%rd1, %rd4;
	mov.u32 	%r1, %ntid.x;
	setp.ge.s32 	%p1, %r1, %r14;
	@%p1 bra 	$L__BB0_16;
	mov.u32 	%r2, %tid.x;
	cvta.to.global.u64 	%rd2, %rd3;
	mov.u32 	%r41, %r1;
$L__BB0_2:
	setp.ge.s32 	%p2, %r2, %r15;
	mov.f32 	%f50, 0fFF7FFFFF;
	@%p2 bra 	$L__BB0_5;
	mul.lo.s32 	%r4, %r41, %r15;
	mov.f32 	%f50, 0fFF7FFFFF;
	mov.u32 	%r42, %r2;
$L__BB0_4:
	add.s32 	%r16, %r42, %r4;
	mul.wide.s32 	%rd5, %r16, 4;
	add.s64 	%rd6, %rd1, %rd5;
	ld.global.f32 	%f13, [%rd6];
	max.f32 	%f50, %f50, %f13;
	add.s32 	%r42, %r42, %r1;
	setp.lt.s32 	%p3, %r42, %r15;
	@%p3 bra 	$L__BB0_4;
$L__BB0_5:
	setp.ne.s32 	%p4, %r2, 0;
	mov.b32 	%r17, %f50;
	shfl.sync.down.b32	%r18|%p5, %r17, 16, 31, -1;
	mov.b32 	%f14, %r18;
	max.f32 	%f15, %f50, %f14;
	mov.b32 	%r19, %f15;
	shfl.sync.down.b32	%r20|%p6, %r19, 8, 31, -1;
	mov.b32 	%f16, %r20;
	max.f32 	%f17, %f15, %f16;
	mov.b32 	%r21, %f17;
	shfl.sync.down.b32	%r22|%p7, %r21, 4, 31, -1;
	mov.b32 	%f18, %r22;
	max.f32 	%f19, %f17, %f18;
	mov.b32 	%r23, %f19;
	shfl.sync.down.b32	%r24|%p8, %r23, 2, 31, -1;
	mov.b32 	%f20, %r24;
	max.f32 	%f21, %f19, %f20;
	mov.b32 	%r25, %f21;
	shfl.sync.down.b32	%r26|%p9, %r25, 1, 31, -1;
	mov.b32 	%f22, %r26;
	max.f32 	%f4, %f21, %f22;
	@%p4 bra 	$L__BB0_7;
	st.shared.f32 	[_ZZ19safe_softmax_kernelPfS_iiE11row_max_val], %f4;
$L__BB0_7:
	setp.ge.s32 	%p10, %r2, %r15;
	bar.sync 	0;
	mov.f32 	%f52, 0f00000000;
	@%p10 bra 	$L__BB0_10;
	mul.lo.s32 	%r7, %r41, %r15;
	mov.f32 	%f52, 0f00000000;
	ld.shared.f32 	%f5, [_ZZ19safe_softmax_kernelPfS_iiE11row_max_val];
	mov.u32 	%r43, %r2;
$L__BB0_9:
	add.s32 	%r27, %r43, %r7;
	mul.wide.s32 	%rd7, %r27, 4;
	add.s64 	%rd8, %rd1, %rd7;
	ld.global.f32 	%f25, [%rd8];
	sub.f32 	%f26, %f25, %f5;
	fma.rn.f32 	%f27, %f26, 0f3BBB989D, 0f3F000000;
	cvt.sat.f32.f32 	%f28, %f27;
	mov.f32 	%f29, 0f4B400001;
	mov.f32 	%f30, 0f437C0000;
	fma.rm.f32 	%f31, %f28, %f30, %f29;
	add.f32 	%f32, %f31, 0fCB40007F;
	neg.f32 	%f33, %f32;
	fma.rn.f32 	%f34, %f26, 0f3FB8AA3B, %f33;
	fma.rn.f32 	%f35, %f26, 0f32A57060, %f34;
	mov.b32 	%r28, %f31;
	shl.b32 	%r29, %r28, 23;
	mov.b32 	%f36, %r29;
	ex2.approx.ftz.f32 	%f37, %f35;
	fma.rn.f32 	%f52, %f37, %f36, %f52;
	add.s32 	%r43, %r43, %r1;
	setp.lt.s32 	%p11, %r43, %r15;
	@%p11 bra 	$L__BB0_9;
$L__BB0_10:
	setp.ne.s32 	%p12, %r2, 0;
	mov.b32 	%r30, %f52;
	shfl.sync.down.b32	%r31|%p13, %r30, 16, 31, -1;
	mov.b32 	%f38, %r31;
	add.f32 	%f39, %f52, %f38;
	mov.b32 	%r32, %f39;
	shfl.sync.down.b32	%r33|%p14, %r32, 8, 31, -1;
	mov.b32 	%f40, %r33;
	add.f32 	%f41, %f39, %f40;
	mov.b32 	%r34, %f41;
	shfl.sync.down.b32	%r35|%p15, %r34, 4, 31, -1;
	mov.b32 	%f42, %r35;
	add.f32 	%f43, %f41, %f42;
	mov.b32 	%r36, %f43;
	shfl.sync.down.b32	%r37|%p16, %r36, 2, 31, -1;
	mov.b32 	%f44, %r37;
	add.f32 	%f45, %f43, %f44;
	mov.b32 	%r38, %f45;
	shfl.sync.down.b32	%r39|%p17, %r38, 1, 31, -1;
	mov.b32 	%f46, %r39;
	add.f32 	%f9, %f45, %f46;
	@%p12 bra 	$L__BB0_12;
	st.shared.f32 	[_ZZ19safe_softmax_kernelPfS_iiE7exp_sum], %f9;
$L__BB0_12:
	setp.ge.s32 	%p18, %r2, %r15;
	bar.sync 	0;
	@%p18 bra 	$L__BB0_15;
	mul.lo.s32 	%r10, %r41, %r15;
	ld.shared.f32 	%f10, [_ZZ19safe_softmax_kernelPfS_iiE7exp_sum];
	mov.u32 	%r44, %r2;
$L__BB0_14:
	add.s32 	%r40, %r44, %r10;
	mul.wide.s32 	%rd9, %r40, 4;
	add.s64 	%rd10, %rd1, %rd9;
	ld.global.f32 	%f47, [%rd10];
	div.rn.f32 	%f48, %f47, %f10;
	add.s64 	%rd11, %rd2, %rd9;
	st.global.f32 	[%rd11], %f48;
	add.s32 	%r44, %r44, %r1;
	setp.lt.s32 	%p19, %r44, %r15;
	@%p19 bra 	$L__BB0_14;
$L__BB0_15:
	add.s32 	%r41, %r41, %r1;
	setp.lt.s32 	%p20, %r41, %r14;
	@%p20 bra 	$L__BB0_2;
$L__BB0_16:
	ret;

}


// ===== COMPILED SASS (sm_100) =====

	.target	sm_100

	.elftype	@"ET_EXEC"


//--------------------- .note.nv.tkinfo           --------------------------
	.section	.note.nv.tkinfo,"",@"SHT_NOTE"
	.sectionflags	@"SHF_NOTE_NV_TKINFO"
	.tkinfo
        /*0018*/ 	.word	0x00000002
        /*0030*/ 	.string	""
        /*0030*/ 	.string	"ptxas"
        /*0030*/ 	.string	"Cuda compilation tools, release 13.0, V13.0.88"
        /*0030*/ 	.string	"Build cuda_13.0.r13.0/compiler.36424714_0"
        /*0030*/ 	.string	"-arch sm_100 -m 64 "



//--------------------- .note.nv.cuinfo           --------------------------
	.section	.note.nv.cuinfo,"",@"SHT_NOTE"
	.sectionflags	@"SHF_NOTE_NV_CUINFO"
        /*0018*/ 	.short	0x0002
        /*001a*/ 	.short	0x0064
        /*001c*/ 	.short	0x0082
	.zero		2


//--------------------- .nv.info                  --------------------------
	.section	.nv.info,"",@"SHT_CUDA_INFO"
	.align	4


	//----- nvinfo : EIATTR_REGCOUNT
	.align		4
        /*0000*/ 	.byte	0x04, 0x2f
        /*0002*/ 	.short	(.L_1 - .L_0)
	.align		4
.L_0:
        /*0004*/ 	.word	index@(_Z19safe_softmax_kernelPfS_ii)
        /*0008*/ 	.word	0x00000016


	//----- nvinfo : EIATTR_FRAME_SIZE
	.align		4
.L_1:
        /*000c*/ 	.byte	0x04, 0x11
        /*000e*/ 	.short	(.L_3 - .L_2)
	.align		4
.L_2:
        /*0010*/ 	.word	index@($__internal_0_$__cuda_sm3x_div_rn_noftz_f32_slowpath)
        /*0014*/ 	.word	0x00000000


	//----- nvinfo : EIATTR_FRAME_SIZE
	.align		4
.L_3:
        /*0018*/ 	.byte	0x04, 0x11
        /*001a*/ 	.short	(.L_5 - .L_4)
	.align		4
.L_4:
        /*001c*/ 	.word	index@(_Z19safe_softmax_kernelPfS_ii)
        /*0020*/ 	.word	0x00000000


	//----- nvinfo : EIATTR_MIN_STACK_SIZE
	.align		4
.L_5:
        /*0024*/ 	.byte	0x04, 0x12
        /*0026*/ 	.short	(.L_7 - .L_6)
	.align		4
.L_6:
        /*0028*/ 	.word	index@(_Z19safe_softmax_kernelPfS_ii)
        /*002c*/ 	.word	0x00000000
.L_7:


//--------------------- .nv.compat                --------------------------
	.section	.nv.compat,"",@"SHT_CUDA_COMPAT_INFO"
	.align	4
        /*0000*/ 	.byte	0x02, 0x09, 0x00, 0x00, 0x02, 0x02, 0x01, 0x00, 0x02, 0x05, 0x05, 0x00, 0x03, 0x07, 0x01, 0x01
        /*0010*/ 	.byte	0x02, 0x03, 0x00, 0x00, 0x02, 0x06, 0x01, 0x00, 0x04, 0x0b, 0x08, 0x00, 0x01, 0x00, 0x00, 0x00
        /*0020*/ 	.byte	0x00, 0x00, 0x00, 0x00


//--------------------- .nv.info._Z19safe_softmax_kernelPfS_ii --------------------------
	.section	.nv.info._Z19safe_softmax_kernelPfS_ii,"",@"SHT_CUDA_INFO"
	.sectionflags	@""
	.align	4


	//----- nvinfo : EIATTR_CUDA_API_VERSION
	.align		4
        /*0000*/ 	.byte	0x04, 0x37
        /*0002*/ 	.short	(.L_9 - .L_8)
.L_8:
        /*0004*/ 	.word	0x00000082


	//----- nvinfo : EIATTR_KPARAM_INFO
	.align		4
.L_9:
        /*0008*/ 	.byte	0x04, 0x17
        /*000a*/ 	.short	(.L_11 - .L_10)
.L_10:
        /*000c*/ 	.word	0x00000000
        /*0010*/ 	.short	0x0003
        /*0012*/ 	.short	0x0014
        /*0014*/ 	.byte	0x00, 0xf0, 0x11, 0x00


	//----- nvinfo : EIATTR_KPARAM_INFO
	.align		4
.L_11:
        /*0018*/ 	.byte	0x04, 0x17
        /*001a*/ 	.short	(.L_13 - .L_12)
.L_12:
        /*001c*/ 	.word	0x00000000
        /*0020*/ 	.short	0x0002
        /*0022*/ 	.short	0x0010
        /*0024*/ 	.byte	0x00, 0xf0, 0x11, 0x00


	//----- nvinfo : EIATTR_KPARAM_INFO
	.align		4
.L_13:
        /*0028*/ 	.byte	0x04, 0x17
        /*002a*/ 	.short	(.L_15 - .L_14)
.L_14:
        /*002c*/ 	.word	0x00000000
        /*0030*/ 	.short	0x0001
        /*0032*/ 	.short	0x0008
        /*0034*/ 	.byte	0x00, 0xf5, 0x21, 0x00


	//----- nvinfo : EIATTR_KPARAM_INFO
	.align		4
.L_15:
        /*0038*/ 	.byte	0x04, 0x17
        /*003a*/ 	.short	(.L_17 - .L_16)
.L_16:
        /*003c*/ 	.word	0x00000000
        /*0040*/ 	.short	0x0000
        /*0042*/ 	.short	0x0000
        /*0044*/ 	.byte	0x00, 0xf5, 0x21, 0x00


	//----- nvinfo : EIATTR_SPARSE_MMA_MASK
	.align		4
.L_17:
        /*0048*/ 	.byte	0x03, 0x50
        /*004a*/ 	.short	0x0000


	//----- nvinfo : EIATTR_MAXREG_COUNT
	.align		4
        /*004c*/ 	.byte	0x03, 0x1b
        /*004e*/ 	.short	0x00ff


	//----- nvinfo : EIATTR_NUM_BARRIERS
	.align		4
        /*0050*/ 	.byte	0x02, 0x4c
        /*0052*/ 	.byte	0x01
	.zero		1


	//----- nvinfo : EIATTR_MERCURY_ISA_VERSION
	.align		4
        /*0054*/ 	.byte	0x03, 0x5f
        /*0056*/ 	.short	0x0101


	//----- nvinfo : EIATTR_COOP_GROUP_MASK_REGIDS
	.align		4
        /*0058*/ 	.byte	0x04, 0x29
        /*005a*/ 	.short	(.L_19 - .L_18)


	//   ....[0]....
.L_18:
        /*005c*/ 	.word	0xffffffff


	//   ....[1]....
        /*0060*/ 	.word	0xffffffff


	//   ....[2]....
        /*0064*/ 	.word	0xffffffff


	//   ....[3]....
        /*0068*/ 	.word	0xffffffff


	//   ....[4]....
        /*006c*/ 	.word	0xffffffff


	//   ....[5]....
        /*0070*/ 	.word	0xffffffff


	//   ....[6]....
        /*0074*/ 	.word	0xffffffff


	//   ....[7]....
        /*0078*/ 	.word	0xffffffff


	//   ....[8]....
        /*007c*/ 	.word	0xffffffff


	//   ....[9]....
        /*0080*/ 	.word	0xffffffff


	//----- nvinfo : EIATTR_COOP_GROUP_INSTR_OFFSETS
	.align		4
.L_19:
        /*0084*/ 	.byte	0x04, 0x28
        /*0086*/ 	.short	(.L_21 - .L_20)


	//   ....[0]....
.L_20:
        /*0088*/ 	.word	0x00000180


	//   ....[1]....
        /*008c*/ 	.word	0x000001f0


	//   ....[2]....
        /*0090*/ 	.word	0x00000220


	//   ....[3]....
        /*0094*/ 	.word	0x00000240


	//   ....[4]....
        /*0098*/ 	.word	0x00000260


	//   ....[5]....
        /*009c*/ 	.word	0x00000440


	//   ....[6]....
        /*00a0*/ 	.word	0x00000490


	//   ....[7]....
        /*00a4*/ 	.word	0x000004c0


	//   ....[8]....
        /*00a8*/ 	.word	0x000004e0


	//   ....[9]....
        /*00ac*/ 	.word	0x00000500


	//----- nvinfo : EIATTR_VRC_CTA_INIT_COUNT
	.align		4
.L_21:
        /*00b0*/ 	.byte	0x02, 0x4a
	.zero		1
	.zero		1


	//----- nvinfo : EIATTR_EXIT_INSTR_OFFSETS
	.align		4
        /*00b4*/ 	.byte	0x04, 0x1c
        /*00b6*/ 	.short	(.L_23 - .L_22)


	//   ....[0]....
.L_22:
        /*00b8*/ 	.word	0x00000040


	//   ....[1]....
        /*00bc*/ 	.word	0x00000770


	//----- nvinfo : EIATTR_CRS_STACK_SIZE
	.align		4
.L_23:
        /*00c0*/ 	.byte	0x04, 0x1e
        /*00c2*/ 	.short	(.L_25 - .L_24)
.L_24:
        /*00c4*/ 	.word	0x00000000


	//----- nvinfo : EIATTR_CBANK_PARAM_SIZE
	.align		4
.L_25:
        /*00c8*/ 	.byte	0x03, 0x19
        /*00ca*/ 	.short	0x0018


	//----- nvinfo : EIATTR_PARAM_CBANK
	.align		4
        /*00cc*/ 	.byte	0x04, 0x0a
        /*00ce*/ 	.short	(.L_27 - .L_26)
	.align		4
.L_26:
        /*00d0*/ 	.word	index@(.nv.constant0._Z19safe_softmax_kernelPfS_ii)
        /*00d4*/ 	.short	0x0380
        /*00d6*/ 	.short	0x0018


	//----- nvinfo : EIATTR_SW_WAR
	.align		4
.L_27:
        /*00d8*/ 	.byte	0x04, 0x36
        /*00da*/ 	.short	(.L_29 - .L_28)
.L_28:
        /*00dc*/ 	.word	0x00000008
.L_29:


//--------------------- .nv.callgraph             --------------------------
	.section	.nv.callgraph,"",@"SHT_CUDA_CALLGRAPH"
	.align	4
	.sectionentsize	8
	.align		4
        /*0000*/ 	.word	0x00000000
	.align		4
        /*0004*/ 	.word	0xffffffff
	.align		4
        /*0008*/ 	.word	0x00000000
	.align		4
        /*000c*/ 	.word	0xfffffffe
	.align		4
        /*0010*/ 	.word	0x00000000
	.align		4
        /*0014*/ 	.word	0xfffffffd
	.align		4
        /*0018*/ 	.word	0x00000000
	.align		4
        /*001c*/ 	.word	0xfffffffc


//--------------------- .text._Z19safe_softmax_kernelPfS_ii --------------------------
	.section	.text._Z19safe_softmax_kernelPfS_ii,"ax",@progbits
	.align	128
        .global         _Z19safe_softmax_kernelPfS_ii
        .type           _Z19safe_softmax_kernelPfS_ii,@function
        .size           _Z19safe_softmax_kernelPfS_ii,(.L_x_24 - _Z19safe_softmax_kernelPfS_ii)
        .other          _Z19safe_softmax_kernelPfS_ii,@"STO_CUDA_ENTRY STV_DEFAULT"
_Z19safe_softmax_kernelPfS_ii:
.text._Z19safe_softmax_kernelPfS_ii:
[----:B------:R-:W-:Y:S08]  /*0000*/  LDC R1, c[0x0][0x37c] ;  /* 0x0000df00ff017b82 */ /* 0x000ff00000000800 */
[----:B------:R-:W0:Y:S01]  /*0010*/  LDC R0, c[0x0][0x390] ;  /* 0x0000e400ff007b82 */ /* 0x000e220000000800 */
[----:B------:R-:W0:Y:S02]  /*0020*/  LDCU UR5, c[0x0][0x360] ;  /* 0x00006c00ff0577ac */ /* 0x000e240008000800 */
[----:B0-----:R-:W-:-:S13]  /*0030*/  ISETP.LE.AND P0, PT, R0, UR5, PT ;  /* 0x0000000500007c0c */ /* 0x001fda000bf03270 */
[----:B------:R-:W-:Y:S05]  /*0040*/  @P0 EXIT ;  /* 0x000000000000094d */ /* 0x000fea0003800000 */
[----:B------:R-:W0:Y:S01]  /*0050*/  S2R R2, SR_TID.X ;  /* 0x0000000000027919 */ /* 0x000e220000002100 */
[----:B------:R-:W1:Y:S01]  /*0060*/  LDCU.64 UR8, c[0x0][0x358] ;  /* 0x00006b00ff0877ac */ /* 0x000e620008000a00 */
[----:B------:R-:W-:-:S05]  /*0070*/  UMOV UR4, UR5 ;  /* 0x0000000500047c82 */ /* 0x000fca0008000000 */
.L_x_11:
[----:B0-----:R-:W0:Y:S01]  /*0080*/  LDC R3, c[0x0][0x394] ;  /* 0x0000e500ff037b82 */ /* 0x001e220000000800 */
[----:B------:R-:W-:Y:S01]  /*0090*/  BSSY.RECONVERGENT B0, `(.L_x_0) ;  /* 0x000000e000007945 */ /* 0x000fe20003800200 */
[----:B------:R-:W-:Y:S01]  /*00a0*/  IMAD.MOV.U32 R0, RZ, RZ, -0x800001 ;  /* 0xff7fffffff007424 */ /* 0x000fe200078e00ff */
[----:B0-----:R-:W-:-:S13]  /*00b0*/  ISETP.GE.AND P0, PT, R2, R3, PT ;  /* 0x000000030200720c */ /* 0x001fda0003f06270 */
[----:B----4-:R-:W-:Y:S05]  /*00c0*/  @P0 BRA `(.L_x_1) ;  /* 0x0000000000280947 */ /* 0x010fea0003800000 */
[----:B------:R-:W0:Y:S01]  /*00d0*/  LDC.64 R6, c[0x0][0x380] ;  /* 0x0000e000ff067b82 */ /* 0x000e220000000a00 */
[----:B------:R-:W-:Y:S02]  /*00e0*/  IMAD.MOV.U32 R0, RZ, RZ, -0x800001 ;  /* 0xff7fffffff007424 */ /* 0x000fe400078e00ff */
[----:B------:R-:W-:-:S07]  /*00f0*/  IMAD.MOV.U32 R8, RZ, RZ, R2 ;  /* 0x000000ffff087224 */ /* 0x000fce00078e0002 */
.L_x_2:
[----:B------:R-:W-:-:S04]  /*0100*/  IMAD R5, R3, UR4, R8 ;  /* 0x0000000403057c24 */ /* 0x000fc8000f8e0208 */
[----:B0-----:R-:W-:-:S06]  /*0110*/  IMAD.WIDE R4, R5, 0x4, R6 ;  /* 0x0000000405047825 */ /* 0x001fcc00078e0206 */
[----:B-1----:R-:W2:Y:S01]  /*0120*/  LDG.E R5, desc[UR8][R4.64] ;  /* 0x0000000804057981 */ /* 0x002ea2000c1e1900 */
[----:B------:R-:W-:-:S05]  /*0130*/  VIADD R8, R8, UR5 ;  /* 0x0000000508087c36 */ /* 0x000fca0008000000 */
[----:B------:R-:W-:Y:S02]  /*0140*/  ISETP.GE.AND P1, PT, R8, R3, PT ;  /* 0x000000030800720c */ /* 0x000fe40003f26270 */
[----:B--2---:R-:W-:-:S11]  /*0150*/  FMNMX R0, R5, R0, !PT ;  /* 0x0000000005007209 */ /* 0x004fd60007800000 */
[----:B------:R-:W-:Y:S05]  /*0160*/  @!P1 BRA `(.L_x_2) ;  /* 0xfffffffc00e49947 */ /* 0x000fea000383ffff */
.L_x_1:
[----:B-1----:R-:W-:Y:S05]  /*0170*/  BSYNC.RECONVERGENT B0 ;  /* 0x0000000000007941 */ /* 0x002fea0003800200 */
.L_x_0:
[----:B------:R-:W0:Y:S01]  /*0180*/  SHFL.DOWN PT, R5, R0, 0x10, 0x1f ;  /* 0x0a001f0000057f89 */ /* 0x000e2200000e0000 */
[----:B------:R-:W-:Y:S01]  /*0190*/  ISETP.NE.AND P1, PT, R2, RZ, PT ;  /* 0x000000ff0200720c */ /* 0x000fe20003f25270 */
[----:B------:R-:W-:Y:S01]  /*01a0*/  BSSY.RECONVERGENT B0, `(.L_x_3) ;  /* 0x0000029000007945 */ /* 0x000fe20003800200 */
[----:B------:R-:W-:-:S11]  /*01b0*/  IMAD.MOV.U32 R8, RZ, RZ, RZ ;  /* 0x000000ffff087224 */ /* 0x000fd600078e00ff */
[----:B------:R-:W1:Y:S01]  /*01c0*/  @!P1 S2R R11, SR_CgaCtaId ;  /* 0x00000000000b9919 */ /* 0x000e620000008800 */
[----:B0-----:R-:W-:Y:S02]  /*01d0*/  FMNMX R5, R5, R0, !PT ;  /* 0x0000000005057209 */ /* 0x001fe40007800000 */
[----:B------:R-:W-:-:S03]  /*01e0*/  @!P1 MOV R0, 0x400 ;  /* 0x0000040000009802 */ /* 0x000fc60000000f00 */
[----:B------:R-:W0:Y:S01]  /*01f0*/  SHFL.DOWN PT, R4, R5, 0x8, 0x1f ;  /* 0x09001f0005047f89 */ /* 0x000e2200000e0000 */
[----:B-1----:R-:W-:Y:S02]  /*0200*/  @!P1 LEA R0, R11, R0, 0x18 ;  /* 0x000000000b009211 */ /* 0x002fe400078ec0ff */
[----:B0-----:R-:W-:-:S05]  /*0210*/  FMNMX R4, R5, R4, !PT ;  /* 0x0000000405047209 */ /* 0x001fca0007800000 */
[----:B------:R-:W0:Y:S02]  /*0220*/  SHFL.DOWN PT, R7, R4, 0x4, 0x1f ;  /* 0x08801f0004077f89 */ /* 0x000e2400000e0000 */
[----:B0-----:R-:W-:-:S05]  /*0230*/  FMNMX R7, R4, R7, !PT ;  /* 0x0000000704077209 */ /* 0x001fca0007800000 */
[----:B------:R-:W0:Y:S02]  /*0240*/  SHFL.DOWN PT, R6, R7, 0x2, 0x1f ;  /* 0x08401f0007067f89 */ /* 0x000e2400000e0000 */
[----:B0-----:R-:W-:-:S05]  /*0250*/  FMNMX R6, R7, R6, !PT ;  /* 0x0000000607067209 */ /* 0x001fca0007800000 */
[----:B------:R-:W0:Y:S02]  /*0260*/  SHFL.DOWN PT, R9, R6, 0x1, 0x1f ;  /* 0x08201f0006097f89 */ /* 0x000e2400000e0000 */
[----:B0-----:R-:W-:-:S05]  /*0270*/  FMNMX R9, R6, R9, !PT ;  /* 0x0000000906097209 */ /* 0x001fca0007800000 */
[----:B------:R0:W-:Y:S01]  /*0280*/  @!P1 STS [R0], R9 ;  /* 0x0000000900009388 */ /* 0x0001e20000000800 */
[----:B------:R-:W-:Y:S06]  /*0290*/  BAR.SYNC.DEFER_BLOCKING 0x0 ;  /* 0x0000000000007b1d */ /* 0x000fec0000010000 */
[----:B------:R-:W-:Y:S05]  /*02a0*/  @P0 BRA `(.L_x_4) ;  /* 0x0000000000600947 */ /* 0x000fea0003800000 */
[----:B------:R-:W1:Y:S01]  /*02b0*/  S2UR UR7, SR_CgaCtaId ;  /* 0x00000000000779c3 */ /* 0x000e620000008800 */
[----:B------:R-:W-:Y:S01]  /*02c0*/  UMOV UR6, 0x400 ;  /* 0x0000040000067882 */ /* 0x000fe20000000000 */
[----:B------:R-:W-:Y:S01]  /*02d0*/  IMAD.MOV.U32 R8, RZ, RZ, RZ ;  /* 0x000000ffff087224 */ /* 0x000fe200078e00ff */
[----:B------:R-:W-:-:S05]  /*02e0*/  MOV R10, R2 ;  /* 0x00000002000a7202 */ /* 0x000fca0000000f00 */
[----:B------:R-:W2:Y:S01]  /*02f0*/  LDC.64 R4, c[0x0][0x380] ;  /* 0x0000e000ff047b82 */ /* 0x000ea20000000a00 */
[----:B-1----:R-:W-:-:S09]  /*0300*/  ULEA UR6, UR7, UR6, 0x18 ;  /* 0x0000000607067291 */ /* 0x002fd2000f8ec0ff */
[----:B0-----:R-:W0:Y:S03]  /*0310*/  LDS R0, [UR6] ;  /* 0x00000006ff007984 */ /* 0x001e260008000800 */
.L_x_5:
[----:B------:R-:W-:-:S04]  /*0320*/  IMAD R7, R3, UR4, R10 ;  /* 0x0000000403077c24 */ /* 0x000fc8000f8e020a */
[----:B--2---:R-:W-:-:S06]  /*0330*/  IMAD.WIDE R6, R7, 0x4, R4 ;  /* 0x0000000407067825 */ /* 0x004fcc00078e0204 */
[----:B------:R-:W0:Y:S01]  /*0340*/  LDG.E R7, desc[UR8][R6.64] ;  /* 0x0000000806077981 */ /* 0x000e22000c1e1900 */
[----:B------:R-:W-:Y:S02]  /*0350*/  IMAD.MOV.U32 R12, RZ, RZ, 0x3bbb989d ;  /* 0x3bbb989dff0c7424 */ /* 0x000fe400078e00ff */
[----:B------:R-:W-:Y:S02]  /*0360*/  IMAD.MOV.U32 R14, RZ, RZ, 0x437c0000 ;  /* 0x437c0000ff0e7424 */ /* 0x000fe400078e00ff */
[----:B------:R-:W-:-:S05]  /*0370*/  VIADD R10, R10, UR5 ;  /* 0x000000050a0a7c36 */ /* 0x000fca0008000000 */
[----:B------:R-:W-:Y:S01]  /*0380*/  ISETP.GE.AND P2, PT, R10, R3, PT ;  /* 0x000000030a00720c */ /* 0x000fe20003f46270 */
[----:B0-----:R-:W-:-:S04]  /*0390*/  FADD R9, -R0, R7 ;  /* 0x0000000700097221 */ /* 0x001fc80000000100 */
[----:B------:R-:W-:-:S04]  /*03a0*/  FFMA.SAT R11, R9, R12, 0.5 ;  /* 0x3f000000090b7423 */ /* 0x000fc8000000200c */
[----:B------:R-:W-:-:S04]  /*03b0*/  FFMA.RM R11, R11, R14, 12582913 ;  /* 0x4b4000010b0b7423 */ /* 0x000fc8000000400e */
[C---:B------:R-:W-:Y:S01]  /*03c0*/  FADD R12, R11.reuse, -12583039 ;  /* 0xcb40007f0b0c7421 */ /* 0x040fe20000000000 */
[----:B------:R-:W-:-:S03]  /*03d0*/  IMAD.SHL.U32 R11, R11, 0x800000, RZ ;  /* 0x008000000b0b7824 */ /* 0x000fc600078e00ff */
[----:B------:R-:W-:-:S04]  /*03e0*/  FFMA R12, R9, 1.4426950216293334961, -R12 ;  /* 0x3fb8aa3b090c7823 */ /* 0x000fc8000000080c */
[----:B------:R-:W-:-:S06]  /*03f0*/  FFMA R12, R9, 1.925963033500011079e-08, R12 ;  /* 0x32a57060090c7823 */ /* 0x000fcc000000000c */
[----:B------:R-:W0:Y:S02]  /*0400*/  MUFU.EX2 R12, R12 ;  /* 0x0000000c000c7308 */ /* 0x000e240000000800 */
[----:B0-----:R-:W-:Y:S01]  /*0410*/  FFMA R8, R11, R12, R8 ;  /* 0x0000000c0b087223 */ /* 0x001fe20000000008 */
[----:B------:R-:W-:Y:S06]  /*0420*/  @!P2 BRA `(.L_x_5) ;  /* 0xfffffffc00bca947 */ /* 0x000fec000383ffff */
.L_x_4:
[----:B------:R-:W-:Y:S05]  /*0430*/  BSYNC.RECONVERGENT B0 ;  /* 0x0000000000007941 */ /* 0x000fea0003800200 */
.L_x_3:
[----:B------:R-:W1:Y:S01]  /*0440*/  SHFL.DOWN PT, R3, R8, 0x10, 0x1f ;  /* 0x0a001f0008037f89 */ /* 0x000e6200000e0000 */
[----:B------:R-:W-:Y:S01]  /*0450*/  @!P1 MOV R6, 0x400 ;  /* 0x0000040000069802 */ /* 0x000fe20000000f00 */
[----:B------:R-:W-:Y:S01]  /*0460*/  BSSY.RECONVERGENT B0, `(.L_x_6) ;  /* 0x000002c000007945 */ /* 0x000fe20003800200 */
[----:B0-----:R-:W0:Y:S01]  /*0470*/  @!P1 S2R R9, SR_CgaCtaId ;  /* 0x0000000000099919 */ /* 0x001e220000008800 */
[----:B-1----:R-:W-:-:S05]  /*0480*/  FADD R3, R3, R8 ;  /* 0x0000000803037221 */ /* 0x002fca0000000000 */
[----:B------:R-:W1:Y:S01]  /*0490*/  SHFL.DOWN PT, R0, R3, 0x8, 0x1f ;  /* 0x09001f0003007f89 */ /* 0x000e6200000e0000 */
[----:B0-----:R-:W-:Y:S01]  /*04a0*/  @!P1 LEA R6, R9, R6, 0x18 ;  /* 0x0000000609069211 */ /* 0x001fe200078ec0ff */
[----:B-1----:R-:W-:-:S05]  /*04b0*/  FADD R0, R3, R0 ;  /* 0x0000000003007221 */ /* 0x002fca0000000000 */
[----:B------:R-:W0:Y:S02]  /*04c0*/  SHFL.DOWN PT, R5, R0, 0x4, 0x1f ;  /* 0x08801f0000057f89 */ /* 0x000e2400000e0000 */
[----:B0-----:R-:W-:-:S05]  /*04d0*/  FADD R5, R0, R5 ;  /* 0x0000000500057221 */ /* 0x001fca0000000000 */
[----:B------:R-:W0:Y:S02]  /*04e0*/  SHFL.DOWN PT, R4, R5, 0x2, 0x1f ;  /* 0x08401f0005047f89 */ /* 0x000e2400000e0000 */
[----:B0-----:R-:W-:-:S05]  /*04f0*/  FADD R4, R5, R4 ;  /* 0x0000000405047221 */ /* 0x001fca0000000000 */
[----:B------:R-:W0:Y:S02]  /*0500*/  SHFL.DOWN PT, R7, R4, 0x1, 0x1f ;  /* 0x08201f0004077f89 */ /* 0x000e2400000e0000 */
[----:B0-----:R-:W-:-:S05]  /*0510*/  FADD R7, R4, R7 ;  /* 0x0000000704077221 */ /* 0x001fca0000000000 */
[----:B------:R0:W-:Y:S01]  /*0520*/  @!P1 STS [R6+0x4], R7 ;  /* 0x0000040706009388 */ /* 0x0001e20000000800 */
[----:B------:R-:W-:Y:S06]  /*0530*/  BAR.SYNC.DEFER_BLOCKING 0x0 ;  /* 0x0000000000007b1d */ /* 0x000fec0000010000 */
[----:B------:R-:W-:Y:S05]  /*0540*/  @P0 BRA `(.L_x_7) ;  /* 0x0000000000740947 */ /* 0x000fea0003800000 */
[----:B------:R-:W1:Y:S01]  /*0550*/  S2UR UR7, SR_CgaCtaId ;  /* 0x00000000000779c3 */ /* 0x000e620000008800 */
[----:B------:R-:W-:Y:S01]  /*0560*/  UMOV UR6, 0x400 ;  /* 0x0000040000067882 */ /* 0x000fe20000000000 */
[----:B------:R-:W-:-:S06]  /*0570*/  IMAD.MOV.U32 R8, RZ, RZ, R2 ;  /* 0x000000ffff087224 */ /* 0x000fcc00078e0002 */
[----:B------:R-:W2:Y:S08]  /*0580*/  LDC R9, c[0x0][0x394] ;  /* 0x0000e500ff097b82 */ /* 0x000eb00000000800 */
[----:B0-----:R-:W0:Y:S01]  /*0590*/  LDC.64 R6, c[0x0][0x380] ;  /* 0x0000e000ff067b82 */ /* 0x001e220000000a00 */
[----:B-1----:R-:W-:-:S07]  /*05a0*/  ULEA UR6, UR7, UR6, 0x18 ;  /* 0x0000000607067291 */ /* 0x002fce000f8ec0ff */
[----:B------:R-:W1:Y:S02]  /*05b0*/  LDC.64 R4, c[0x0][0x388] ;  /* 0x0000e200ff047b82 */ /* 0x000e640000000a00 */
[----:B------:R-:W3:Y:S03]  /*05c0*/  LDS R3, [UR6+0x4] ;  /* 0x00000406ff037984 */ /* 0x000ee60008000800 */
.L_x_10:
[----:B--2-4-:R-:W-:-:S04]  /*05d0*/  IMAD R11, R9, UR4, R8 ;  /* 0x00000004090b7c24 */ /* 0x014fc8000f8e0208 */
[----:B0-----:R-:W-:-:S05]  /*05e0*/  IMAD.WIDE R12, R11, 0x4, R6 ;  /* 0x000000040b0c7825 */ /* 0x001fca00078e0206 */
[----:B------:R-:W2:Y:S01]  /*05f0*/  LDG.E R0, desc[UR8][R12.64] ;  /* 0x000000080c007981 */ /* 0x000ea2000c1e1900 */
[----:B---3--:R-:W0:Y:S01]  /*0600*/  MUFU.RCP R10, R3 ;  /* 0x00000003000a7308 */ /* 0x008e220000001000 */
[----:B------:R-:W-:Y:S01]  /*0610*/  IADD3 R8, PT, PT, R8, UR5, RZ ;  /* 0x0000000508087c10 */ /* 0x000fe2000fffe0ff */
[----:B------:R-:W-:Y:S03]  /*0620*/  BSSY.RECONVERGENT B1, `(.L_x_8) ;  /* 0x000000c000017945 */ /* 0x000fe60003800200 */
[----:B------:R-:W-:Y:S01]  /*0630*/  ISETP.GE.AND P2, PT, R8, R9, PT ;  /* 0x000000090800720c */ /* 0x000fe20003f46270 */
[----:B0-----:R-:W-:-:S04]  /*0640*/  FFMA R15, -R3, R10, 1 ;  /* 0x3f800000030f7423 */ /* 0x001fc8000000010a */
[----:B------:R-:W-:Y:S01]  /*0650*/  FFMA R15, R10, R15, R10 ;  /* 0x0000000f0a0f7223 */ /* 0x000fe2000000000a */
[----:B--2---:R-:W0:Y:S03]  /*0660*/  FCHK P0, R0, R3 ;  /* 0x0000000300007302 */ /* 0x004e260000000000 */
[----:B------:R-:W-:-:S04]  /*0670*/  FFMA R10, R0, R15, RZ ;  /* 0x0000000f000a7223 */ /* 0x000fc800000000ff */
[----:B------:R-:W-:-:S04]  /*0680*/  FFMA R14, -R3, R10, R0 ;  /* 0x0000000a030e7223 */ /* 0x000fc80000000100 */
[----:B------:R-:W-:Y:S01]  /*0690*/  FFMA R15, R15, R14, R10 ;  /* 0x0000000e0f0f7223 */ /* 0x000fe2000000000a */
[----:B0-----:R-:W-:Y:S06]  /*06a0*/  @!P0 BRA `(.L_x_9) ;  /* 0x00000000000c8947 */ /* 0x001fec0003800000 */
[----:B------:R-:W-:-:S07]  /*06b0*/  MOV R10, 0x6d0 ;  /* 0x000006d0000a7802 */ /* 0x000fce0000000f00 */
[----:B-1----:R-:W-:Y:S05]  /*06c0*/  CALL.REL.NOINC `($__internal_0_$__cuda_sm3x_div_rn_noftz_f32_slowpath) ;  /* 0x00000000002c7944 */ /* 0x002fea0003c00000 */
[----:B------:R-:W-:-:S07]  /*06d0*/  IMAD.MOV.U32 R15, RZ, RZ, R0 ;  /* 0x000000ffff0f7224 */ /* 0x000fce00078e0000 */
.L_x_9:
[----:B------:R-:W-:Y:S05]  /*06e0*/  BSYNC.RECONVERGENT B1 ;  /* 0x0000000000017941 */ /* 0x000fea0003800200 */
.L_x_8:
[----:B-1----:R-:W-:-:S05]  /*06f0*/  IMAD.WIDE R10, R11, 0x4, R4 ;  /* 0x000000040b0a7825 */ /* 0x002fca00078e0204 */
[----:B------:R4:W-:Y:S01]  /*0700*/  STG.E desc[UR8][R10.64], R15 ;  /* 0x0000000f0a007986 */ /* 0x0009e2000c101908 */
[----:B------:R-:W-:Y:S05]  /*0710*/  @!P2 BRA `(.L_x_10) ;  /* 0xfffffffc00aca947 */ /* 0x000fea000383ffff */
.L_x_7:
[----:B------:R-:W-:Y:S05]  /*0720*/  BSYNC.RECONVERGENT B0 ;  /* 0x0000000000007941 */ /* 0x000fea0003800200 */
.L_x_6:
[----:B------:R-:W1:Y:S01]  /*0730*/  LDCU UR6, c[0x0][0x390] ;  /* 0x00007200ff0677ac */ /* 0x000e620008000800 */
[----:B------:R-:W-:-:S04]  /*0740*/  UIADD3 UR4, UPT, UPT, UR5, UR4, URZ ;  /* 0x0000000405047290 */ /* 0x000fc8000fffe0ff */
[----:B-1----:R-:W-:-:S09]  /*0750*/  UISETP.GE.AND UP0, UPT, UR4, UR6, UPT ;  /* 0x000000060400728c */ /* 0x002fd2000bf06270 */
[----:B------:R-:W-:Y:S05]  /*0760*/  BRA.U !UP0, `(.L_x_11) ;  /* 0xfffffff908447547 */ /* 0x000fea000b83ffff */
[----:B------:R-:W-:Y:S05]  /*0770*/  EXIT ;  /* 0x000000000000794d */ /* 0x000fea0003800000 */
        .weak           $__internal_0_$__cuda_sm3x_div_rn_noftz_f32_slowpath
        .type           $__internal_0_$__cuda_sm3x_div_rn_noftz_f32_slowpath,@function
        .size           $__internal_0_$__cuda_sm3x_div_rn_noftz_f32_slowpath,(.L_x_24 - $__internal_0_$__cuda_sm3x_div_rn_noftz_f32_slowpath)
$__internal_0_$__cuda_sm3x_div_rn_noftz_f32_slowpath:
[--C-:B------:R-:W-:Y:S01]  /*0780*/  SHF.R.U32.HI R13, RZ, 0x17, R3.reuse ;  /* 0x00000017ff0d7819 */ /* 0x100fe20000011603 */
[----:B------:R-:W-:Y:S01]  /*0790*/  BSSY.RECONVERGENT B2, `(.L_x_12) ;  /* 0x0000064000027945 */ /* 0x000fe20003800200 */
[--C-:B------:R-:W-:Y:S01]  /*07a0*/  SHF.R.U32.HI R12, RZ, 0x17, R0.reuse ;  /* 0x00000017ff0c7819 */ /* 0x100fe20000011600 */
[----:B------:R-:W-:Y:S01]  /*07b0*/  IMAD.MOV.U32 R14, RZ, RZ, R0 ;  /* 0x000000ffff0e7224 */ /* 0x000fe200078e0000 */
[----:B------:R-:W-:Y:S01]  /*07c0*/  LOP3.LUT R13, R13, 0xff, RZ, 0xc0, !PT ;  /* 0x000000ff0d0d7812 */ /* 0x000fe200078ec0ff */
[----:B------:R-:W-:Y:S01]  /*07d0*/  IMAD.MOV.U32 R15, RZ, RZ, R3 ;  /* 0x000000ffff0f7224 */ /* 0x000fe200078e0003 */
[----:B------:R-:W-:-:S03]  /*07e0*/  LOP3.LUT R16, R12, 0xff, RZ, 0xc0, !PT ;  /* 0x000000ff0c107812 */ /* 0x000fc600078ec0ff */
[----:B------:R-:W-:Y:S02]  /*07f0*/  VIADD R17, R13, 0xffffffff ;  /* 0xffffffff0d117836 */ /* 0x000fe40000000000 */
[----:B------:R-:W-:-:S03]  /*0800*/  VIADD R18, R16, 0xffffffff ;  /* 0xffffffff10127836 */ /* 0x000fc60000000000 */
[----:B------:R-:W-:-:S04]  /*0810*/  ISETP.GT.U32.AND P0, PT, R17, 0xfd, PT ;  /* 0x000000fd1100780c */ /* 0x000fc80003f04070 */
[----:B------:R-:W-:-:S13]  /*0820*/  ISETP.GT.U32.OR P0, PT, R18, 0xfd, P0 ;  /* 0x000000fd1200780c */ /* 0x000fda0000704470 */
[----:B------:R-:W-:Y:S01]  /*0830*/  @!P0 MOV R12, RZ ;  /* 0x000000ff000c8202 */ /* 0x000fe20000000f00 */
[----:B------:R-:W-:Y:S06]  /*0840*/  @!P0 BRA `(.L_x_13) ;  /* 0x00000000005c8947 */ /* 0x000fec0003800000 */
[----:B------:R-:W-:Y:S02]  /*0850*/  FSETP.GTU.FTZ.AND P1, PT, |R3|, +INF , PT ;  /* 0x7f8000000300780b */ /* 0x000fe40003f3c200 */
[----:B------:R-:W-:-:S04]  /*0860*/  FSETP.GTU.FTZ.AND P0, PT, |R0|, +INF , PT ;  /* 0x7f8000000000780b */ /* 0x000fc80003f1c200 */
[----:B------:R-:W-:-:S13]  /*0870*/  PLOP3.LUT P0, PT, P0, P1, PT, 0xf8, 0x8f ;  /* 0x00000000008f781c */ /* 0x000fda0000703f70 */
[----:B------:R-:W-:Y:S05]  /*0880*/  @P0 BRA `(.L_x_14) ;  /* 0x00000004004c0947 */ /* 0x000fea0003800000 */
[----:B------:R-:W-:-:S13]  /*0890*/  LOP3.LUT P0, RZ, R15, 0x7fffffff, R14, 0xc8, !PT ;  /* 0x7fffffff0fff7812 */ /* 0x000fda000780c80e */
[----:B------:R-:W-:Y:S05]  /*08a0*/  @!P0 BRA `(.L_x_15) ;  /* 0x00000004003c8947 */ /* 0x000fea0003800000 */
[C---:B------:R-:W-:Y:S02]  /*08b0*/  FSETP.NEU.FTZ.AND P3, PT, |R0|.reuse, +INF , PT ;  /* 0x7f8000000000780b */ /* 0x040fe40003f7d200 */
[----:B------:R-:W-:Y:S02]  /*08c0*/  FSETP.NEU.FTZ.AND P1, PT, |R3|, +INF , PT ;  /* 0x7f8000000300780b */ /* 0x000fe40003f3d200 */
[----:B------:R-:W-:-:S11]  /*08d0*/  FSETP.NEU.FTZ.AND P0, PT, |R0|, +INF , PT ;  /* 0x7f8000000000780b */ /* 0x000fd60003f1d200 */
[----:B------:R-:W-:Y:S05]  /*08e0*/  @!P1 BRA !P3, `(.L_x_15) ;  /* 0x00000004002c9947 */ /* 0x000fea0005800000 */
[----:B------:R-:W-:-:S04]  /*08f0*/  LOP3.LUT P3, RZ, R14, 0x7fffffff, RZ, 0xc0, !PT ;  /* 0x7fffffff0eff7812 */ /* 0x000fc8000786c0ff */
[----:B------:R-:W-:-:S13]  /*0900*/  PLOP3.LUT P1, PT, P1, P3, PT, 0x2f, 0xf2 ;  /* 0x0000000000f2781c */ /* 0x000fda0000f26577 */
[----:B------:R-:W-:Y:S05]  /*0910*/  @P1 BRA `(.L_x_16) ;  /* 0x0000000400181947 */ /* 0x000fea0003800000 */
[----:B------:R-:W-:-:S04]  /*0920*/  LOP3.LUT P1, RZ, R15, 0x7fffffff, RZ, 0xc0, !PT ;  /* 0x7fffffff0fff7812 */ /* 0x000fc8000782c0ff */
[----:B------:R-:W-:-:S13]  /*0930*/  PLOP3.LUT P0, PT, P0, P1, PT, 0x2f, 0xf2 ;  /* 0x0000000000f2781c */ /* 0x000fda0000702577 */
[----:B------:R-:W-:Y:S05]  /*0940*/  @P0 BRA `(.L_x_17) ;  /* 0x0000000400000947 */ /* 0x000fea0003800000 */
[----:B------:R-:W-:Y:S02]  /*0950*/  ISETP.GE.AND P0, PT, R18, RZ, PT ;  /* 0x000000ff1200720c */ /* 0x000fe40003f06270 */
[----:B------:R-:W-:-:S11]  /*0960*/  ISETP.GE.AND P1, PT, R17, RZ, PT ;  /* 0x000000ff1100720c */ /* 0x000fd60003f26270 */
[----:B------:R-:W-:Y:S02]  /*0970*/  @P0 IMAD.MOV.U32 R12, RZ, RZ, RZ ;  /* 0x000000ffff0c0224 */ /* 0x000fe400078e00ff */
[----:B------:R-:W-:Y:S01]  /*0980*/  @!P0 FFMA R14, R0, 1.84467440737095516160e+19, RZ ;  /* 0x5f800000000e8823 */ /* 0x000fe200000000ff */
[----:B------:R-:W-:Y:S02]  /*0990*/  @!P0 IMAD.MOV.U32 R12, RZ, RZ, -0x40 ;  /* 0xffffffc0ff0c8424 */ /* 0x000fe400078e00ff */
[----:B------:R-:W-:Y:S02]  /*09a0*/  @!P1 FFMA R15, R3, 1.84467440737095516160e+19, RZ ;  /* 0x5f800000030f9823 */ /* 0x000fe400000000ff */
[----:B------:R-:W-:-:S07]  /*09b0*/  @!P1 VIADD R12, R12, 0x40 ;  /* 0x000000400c0c9836 */ /* 0x000fce0000000000 */
.L_x_13:
[----:B------:R-:W-:Y:S01]  /*09c0*/  LEA R0, R13, 0xc0800000, 0x17 ;  /* 0xc08000000d007811 */ /* 0x000fe200078eb8ff */
[----:B------:R-:W-:Y:S01]  /*09d0*/  VIADD R16, R16, 0xffffff81 ;  /* 0xffffff8110107836 */ /* 0x000fe20000000000 */
[----:B------:R-:W-:Y:S03]  /*09e0*/  BSSY.RECONVERGENT B3, `(.L_x_18) ;  /* 0x0000035000037945 */ /* 0x000fe60003800200 */
[----:B------:R-:W-:Y:S02]  /*09f0*/  IMAD.IADD R17, R15, 0x1, -R0 ;  /* 0x000000010f117824 */ /* 0x000fe400078e0a00 */
[C---:B------:R-:W-:Y:S02]  /*0a00*/  IMAD R0, R16.reuse, -0x800000, R14 ;  /* 0xff80000010007824 */ /* 0x040fe400078e020e */
[----:B------:R0:W1:Y:S01]  /*0a10*/  MUFU.RCP R15, R17 ;  /* 0x00000011000f7308 */ /* 0x0000620000001000 */
[----:B------:R-:W-:Y:S01]  /*0a20*/  FADD.FTZ R19, -R17, -RZ ;  /* 0x800000ff11137221 */ /* 0x000fe20000010100 */
[----:B0-----:R-:W-:-:S04]  /*0a30*/  IADD3 R17, PT, PT, R16, 0x7f, -R13 ;  /* 0x0000007f10117810 */ /* 0x001fc80007ffe80d */
[----:B------:R-:W-:Y:S01]  /*0a40*/  IADD3 R17, PT, PT, R17, R12, RZ ;  /* 0x0000000c11117210 */ /* 0x000fe20007ffe0ff */
[----:B-1----:R-:W-:-:S04]  /*0a50*/  FFMA R18, R15, R19, 1 ;  /* 0x3f8000000f127423 */ /* 0x002fc80000000013 */
[----:B------:R-:W-:-:S04]  /*0a60*/  FFMA R15, R15, R18, R15 ;  /* 0x000000120f0f7223 */ /* 0x000fc8000000000f */
[----:B------:R-:W-:-:S04]  /*0a70*/  FFMA R14, R0, R15, RZ ;  /* 0x0000000f000e7223 */ /* 0x000fc800000000ff */
[----:B------:R-:W-:-:S04]  /*0a80*/  FFMA R18, R19, R14, R0 ;  /* 0x0000000e13127223 */ /* 0x000fc80000000000 */
[----:B------:R-:W-:-:S04]  /*0a90*/  FFMA R18, R15, R18, R14 ;  /* 0x000000120f127223 */ /* 0x000fc8000000000e */
[----:B------:R-:W-:-:S04]  /*0aa0*/  FFMA R19, R19, R18, R0 ;  /* 0x0000001213137223 */ /* 0x000fc80000000000 */
[----:B------:R-:W-:-:S05]  /*0ab0*/  FFMA R0, R15, R19, R18 ;  /* 0x000000130f007223 */ /* 0x000fca0000000012 */
[----:B------:R-:W-:-:S04]  /*0ac0*/  SHF.R.U32.HI R13, RZ, 0x17, R0 ;  /* 0x00000017ff0d7819 */ /* 0x000fc80000011600 */
[----:B------:R-:W-:-:S05]  /*0ad0*/  LOP3.LUT R13, R13, 0xff, RZ, 0xc0, !PT ;  /* 0x000000ff0d0d7812 */ /* 0x000fca00078ec0ff */
[----:B------:R-:W-:-:S04]  /*0ae0*/  IMAD.IADD R16, R13, 0x1, R17 ;  /* 0x000000010d107824 */ /* 0x000fc800078e0211 */
[----:B------:R-:W-:-:S05]  /*0af0*/  VIADD R12, R16, 0xffffffff ;  /* 0xffffffff100c7836 */ /* 0x000fca0000000000 */
[----:B------:R-:W-:-:S13]  /*0b00*/  ISETP.GE.U32.AND P0, PT, R12, 0xfe, PT ;  /* 0x000000fe0c00780c */ /* 0x000fda0003f06070 */
[----:B------:R-:W-:Y:S05]  /*0b10*/  @!P0 BRA `(.L_x_19) ;  /* 0x0000000000808947 */ /* 0x000fea0003800000 */
[----:B------:R-:W-:-:S13]  /*0b20*/  ISETP.GT.AND P0, PT, R16, 0xfe, PT ;  /* 0x000000fe1000780c */ /* 0x000fda0003f04270 */
[----:B------:R-:W-:Y:S05]  /*0b30*/  @P0 BRA `(.L_x_20) ;  /* 0x00000000006c0947 */ /* 0x000fea0003800000 */
[----:B------:R-:W-:-:S13]  /*0b40*/  ISETP.GE.AND P0, PT, R16, 0x1, PT ;  /* 0x000000011000780c */ /* 0x000fda0003f06270 */
[----:B------:R-:W-:Y:S05]  /*0b50*/  @P0 BRA `(.L_x_21) ;  /* 0x0000000000740947 */ /* 0x000fea0003800000 */
[----:B------:R-:W-:Y:S02]  /*0b60*/  ISETP.GE.AND P0, PT, R16, -0x18, PT ;  /* 0xffffffe81000780c */ /* 0x000fe40003f06270 */
[----:B------:R-:W-:-:S11]  /*0b70*/  LOP3.LUT R0, R0, 0x80000000, RZ, 0xc0, !PT ;  /* 0x8000000000007812 */ /* 0x000fd600078ec0ff */
[----:B------:R-:W-:Y:S05]  /*0b80*/  @!P0 BRA `(.L_x_21) ;  /* 0x0000000000688947 */ /* 0x000fea0003800000 */
[CC--:B------:R-:W-:Y:S01]  /*0b90*/  FFMA.RZ R12, R15.reuse, R19.reuse, R18 ;  /* 0x000000130f0c7223 */ /* 0x0c0fe2000000c012 */
[C---:B------:R-:W-:Y:S01]  /*0ba0*/  VIADD R14, R16.reuse, 0x20 ;  /* 0x00000020100e7836 */ /* 0x040fe20000000000 */
[C---:B------:R-:W-:Y:S02]  /*0bb0*/  ISETP.NE.AND P3, PT, R16.reuse, RZ, PT ;  /* 0x000000ff1000720c */ /* 0x040fe40003f65270 */
[----:B------:R-:W-:Y:S01]  /*0bc0*/  ISETP.NE.AND P1, PT, R16, RZ, PT ;  /* 0x000000ff1000720c */ /* 0x000fe20003f25270 */
[----:B------:R-:W-:Y:S01]  /*0bd0*/  IMAD.MOV R16, RZ, RZ, -R16 ;  /* 0x000000ffff107224 */ /* 0x000fe200078e0a10 */
[----:B------:R-:W-:Y:S01]  /*0be0*/  LOP3.LUT R13, R12, 0x7fffff, RZ, 0xc0, !PT ;  /* 0x007fffff0c0d7812 */ /* 0x000fe200078ec0ff */
[CCC-:B------:R-:W-:Y:S01]  /*0bf0*/  FFMA.RP R12, R15.reuse, R19.reuse, R18.reuse ;  /* 0x000000130f0c7223 */ /* 0x1c0fe20000008012 */
[----:B------:R-:W-:Y:S02]  /*0c00*/  FFMA.RM R15, R15, R19, R18 ;  /* 0x000000130f0f7223 */ /* 0x000fe40000004012 */
[----:B------:R-:W-:-:S03]  /*0c10*/  LOP3.LUT R13, R13, 0x800000, RZ, 0xfc, !PT ;  /* 0x008000000d0d7812 */ /* 0x000fc600078efcff */
[----:B------:R-:W-:Y:S02]  /*0c20*/  FSETP.NEU.FTZ.AND P0, PT, R12, R15, PT ;  /* 0x0000000f0c00720b */ /* 0x000fe40003f1d000 */
[----:B------:R-:W-:Y:S02]  /*0c30*/  SHF.L.U32 R14, R13, R14, RZ ;  /* 0x0000000e0d0e7219 */ /* 0x000fe400000006ff */
[----:B------:R-:W-:Y:S02]  /*0c40*/  SEL R12, R16, RZ, P3 ;  /* 0x000000ff100c7207 */ /* 0x000fe40001800000 */
[----:B------:R-:W-:Y:S02]  /*0c50*/  ISETP.NE.AND P1, PT, R14, RZ, P1 ;  /* 0x000000ff0e00720c */ /* 0x000fe40000f25270 */
[----:B------:R-:W-:Y:S02]  /*0c60*/  SHF.R.U32.HI R12, RZ, R12, R13 ;  /* 0x0000000cff0c7219 */ /* 0x000fe4000001160d */
[----:B------:R-:W-:-:S02]  /*0c70*/  PLOP3.LUT P0, PT, P0, P1, PT, 0xf8, 0x8f ;  /* 0x00000000008f781c */ /* 0x000fc40000703f70 */
[----:B------:R-:W-:Y:S02]  /*0c80*/  SHF.R.U32.HI R14, RZ, 0x1, R12 ;  /* 0x00000001ff0e7819 */ /* 0x000fe4000001160c */
[----:B------:R-:W-:-:S04]  /*0c90*/  SEL R13, RZ, 0x1, !P0 ;  /* 0x00000001ff0d7807 */ /* 0x000fc80004000000 */
[----:B------:R-:W-:-:S04]  /*0ca0*/  LOP3.LUT R13, R13, 0x1, R14, 0xf8, !PT ;  /* 0x000000010d0d7812 */ /* 0x000fc800078ef80e */
[----:B------:R-:W-:-:S04]  /*0cb0*/  LOP3.LUT R13, R13, R12, RZ, 0xc0, !PT ;  /* 0x0000000c0d0d7212 */ /* 0x000fc800078ec0ff */
[----:B------:R-:W-:-:S04]  /*0cc0*/  IADD3 R13, PT, PT, R14, R13, RZ ;  /* 0x0000000d0e0d7210 */ /* 0x000fc80007ffe0ff */
[----:B------:R-:W-:Y:S01]  /*0cd0*/  LOP3.LUT R0, R13, R0, RZ, 0xfc, !PT ;  /* 0x000000000d007212 */ /* 0x000fe200078efcff */
[----:B------:R-:W-:Y:S06]  /*0ce0*/  BRA `(.L_x_21) ;  /* 0x0000000000107947 */ /* 0x000fec0003800000 */
.L_x_20:
[----:B------:R-:W-:-:S04]  /*0cf0*/  LOP3.LUT R0, R0, 0x80000000, RZ, 0xc0, !PT ;  /* 0x8000000000007812 */ /* 0x000fc800078ec0ff */
[----:B------:R-:W-:Y:S01]  /*0d00*/  LOP3.LUT R0, R0, 0x7f800000, RZ, 0xfc, !PT ;  /* 0x7f80000000007812 */ /* 0x000fe200078efcff */
[----:B------:R-:W-:Y:S06]  /*0d10*/  BRA `(.L_x_21) ;  /* 0x0000000000047947 */ /* 0x000fec0003800000 */
.L_x_19:
[----:B------:R-:W-:-:S07]  /*0d20*/  IMAD R0, R17, 0x800000, R0 ;  /* 0x0080000011007824 */ /* 0x000fce00078e0200 */
.L_x_21:
[----:B------:R-:W-:Y:S05]  /*0d30*/  BSYNC.RECONVERGENT B3 ;  /* 0x0000000000037941 */ /* 0x000fea0003800200 */
.L_x_18:
[----:B------:R-:W-:Y:S05]  /*0d40*/  BRA `(.L_x_22) ;  /* 0x0000000000207947 */ /* 0x000fea0003800000 */
.L_x_17:
[----:B------:R-:W-:-:S04]  /*0d50*/  LOP3.LUT R0, R15, 0x80000000, R14, 0x48, !PT ;  /* 0x800000000f007812 */ /* 0x000fc800078e480e */
[----:B------:R-:W-:Y:S01]  /*0d60*/  LOP3.LUT R0, R0, 0x7f800000, RZ, 0xfc, !PT ;  /* 0x7f80000000007812 */ /* 0x000fe200078efcff */
[----:B------:R-:W-:Y:S06]  /*0d70*/  BRA `(.L_x_22) ;  /* 0x0000000000147947 */ /* 0x000fec0003800000 */
.L_x_16:
[----:B------:R-:W-:Y:S01]  /*0d80*/  LOP3.LUT R0, R15, 0x80000000, R14, 0x48, !PT ;  /* 0x800000000f007812 */ /* 0x000fe200078e480e */
[----:B------:R-:W-:Y:S06]  /*0d90*/  BRA `(.L_x_22) ;  /* 0x00000000000c7947 */ /* 0x000fec0003800000 */
.L_x_15:
[----:B------:R-:W0:Y:S01]  /*0da0*/  MUFU.RSQ R0, -QNAN ;  /* 0xffc0000000007908 */ /* 0x000e220000001400 */
[----:B------:R-:W-:Y:S05]  /*0db0*/  BRA `(.L_x_22) ;  /* 0x0000000000047947 */ /* 0x000fea0003800000 */
.L_x_14:
[----:B------:R-:W-:-:S07]  /*0dc0*/  FADD.FTZ R0, R0, R3 ;  /* 0x0000000300007221 */ /* 0x000fce0000010000 */
.L_x_22:
[----:B------:R-:W-:Y:S05]  /*0dd0*/  BSYNC.RECONVERGENT B2 ;  /* 0x0000000000027941 */ /* 0x000fea0003800200 */
.L_x_12:
[----:B------:R-:W-:Y:S02]  /*0de0*/  IMAD.MOV.U32 R12, RZ, RZ, R10 ;  /* 0x000000ffff0c7224 */ /* 0x000fe400078e000a */
[----:B------:R-:W-:-:S04]  /*0df0*/  IMAD.MOV.U32 R13, RZ, RZ, 0x0 ;  /* 0x00000000ff0d7424 */ /* 0x000fc800078e00ff */
[----:B0-----:R-:W-:Y:S05]  /*0e00*/  RET.REL.NODEC R12 `(_Z19safe_softmax_kernelPfS_ii) ;  /* 0xfffffff00c7c7950 */ /* 0x001fea0003c3ffff */
.L_x_23:
[----:B------:R-:W-:-:S00]  /*0e10*/  BRA `(.L_x_23) ;  /* 0xfffffffc00fc7947 */ /* 0x000fc0000383ffff */
[----:B------:R-:W-:-:S00]  /*0e20*/  NOP ;  /* 0x0000000000007918 */ /* 0x000fc00000000000 */
        /* <DEDUP_REMOVED lines=13> */
.L_x_24:


//--------------------- .nv.shared._Z19safe_softmax_kernelPfS_ii --------------------------
	.section	.nv.shared._Z19safe_softmax_kernelPfS_ii,"aw",@nobits
	.sectionflags	@""
	.align	4
.nv.shared._Z19safe_softmax_kernelPfS_ii:
	.zero		1032


//--------------------- .nv.shared.reserved.0     --------------------------
	.section	.nv.shared.reserved.0,"aw",@nobits
	.weak		__nv_reservedSMEM_offset_0_alias
	.size		__nv_reservedSMEM_offset_0_alias, 0, 64
	.other		__nv_reservedSMEM_offset_0_alias,@"STO_CUDA_RESERVED_SHARED STV_DEFAULT"
__nv_reservedSMEM_offset_0_alias:
	.zero		0
	.zero		64


//--------------------- .nv.constant0._Z19safe_softmax_kernelPfS_ii --------------------------
	.section	.nv.constant0._Z19safe_softmax_kernelPfS_ii,"a",@progbits
	.sectionflags	@""
	.align	4
.nv.constant0._Z19safe_softmax_kernelPfS_ii:
	.zero		920


//--------------------- SYMBOLS --------------------------

	.type		.nv.reservedSmem.offset0,@object
	.size		.nv.reservedSmem.offset0,0x4
	.type		.nv.reservedSmem.cap,@object
	.size		.nv.reservedSmem.cap,0x4
